//
// Generated by NVIDIA NVVM Compiler
//
// Compiler Build ID: CL-36424714
// Cuda compilation tools, release 13.0, V13.0.88
// Based on NVVM 20.0.0
//

.version 9.0
.target sm_100
.address_size 64

	// .globl	_Z9gpukernelv
.extern .func  (.param .b32 func_retval0) vprintf
(
	.param .b64 vprintf_param_0,
	.param .b64 vprintf_param_1
)
;
.global .align 1 .b8 $str[13] = {37, 100, 32, 37, 100, 32, 37, 100, 32, 37, 100, 10};

.visible .entry _Z9gpukernelv()
{
	.local .align 16 .b8 	__local_depot0[16];
	.reg .b64 	%SP;
	.reg .b64 	%SPL;
	.reg .b32 	%r<7>;
	.reg .b64 	%rd<5>;

	mov.u64 	%SPL, __local_depot0;
	cvta.local.u64 	%SP, %SPL;
	add.u64 	%rd1, %SP, 0;
	add.u64 	%rd2, %SPL, 0;
	mov.u32 	%r1, %ctaid.x;
	mov.u32 	%r2, %tid.x;
	mov.u32 	%r3, %ntid.x;
	mov.u32 	%r4, %nctaid.x;
	st.local.v4.u32 	[%rd2], {%r1, %r2, %r3, %r4};
	mov.u64 	%rd3, $str;
	cvta.global.u64 	%rd4, %rd3;
	{ // callseq 0, 0
	.param .b64 param0;
	st.param.b64 	[param0], %rd4;
	.param .b64 param1;
	st.param.b64 	[param1], %rd1;
	.param .b32 retval0;
	call.uni (retval0), 
	vprintf, 
	(
	param0, 
	param1
	);
	ld.param.b32 	%r5, [retval0];
	} // callseq 0
	ret;

}


// ===== COMPILED SASS (sm_100) =====

	.target	sm_100

	.elftype	@"ET_EXEC"


//--------------------- .note.nv.tkinfo           --------------------------
	.section	.note.nv.tkinfo,"",@"SHT_NOTE"
	.sectionflags	@"SHF_NOTE_NV_TKINFO"
	.tkinfo
        /*0018*/ 	.word	0x00000002
        /*0030*/ 	.string	""
        /*0030*/ 	.string	"ptxas"
        /*0030*/ 	.string	"Cuda compilation tools, release 13.0, V13.0.88"
        /*0030*/ 	.string	"Build cuda_13.0.r13.0/compiler.36424714_0"
        /*0030*/ 	.string	"-arch sm_100 -m 64 "



//--------------------- .note.nv.cuinfo           --------------------------
	.section	.note.nv.cuinfo,"",@"SHT_NOTE"
	.sectionflags	@"SHF_NOTE_NV_CUINFO"
        /*0018*/ 	.short	0x0002
        /*001a*/ 	.short	0x0064
        /*001c*/ 	.short	0x0082
	.zero		2


//--------------------- .nv.info                  --------------------------
	.section	.nv.info,"",@"SHT_CUDA_INFO"
	.align	4


	//----- nvinfo : EIATTR_REGCOUNT
	.align		4
        /*0000*/ 	.byte	0x04, 0x2f
        /*0002*/ 	.short	(.L_2 - .L_1)
	.align		4
.L_1:
        /*0004*/ 	.word	index@(_Z9gpukernelv)
        /*0008*/ 	.word	0x00000018


	//----- nvinfo : EIATTR_FRAME_SIZE
	.align		4
.L_2:
        /*000c*/ 	.byte	0x04, 0x11
        /*000e*/ 	.short	(.L_4 - .L_3)
	.align		4
.L_3:
        /*0010*/ 	.word	index@(_Z9gpukernelv)
        /*0014*/ 	.word	0x00000010


	//----- nvinfo : EIATTR_MIN_STACK_SIZE
	.align		4
.L_4:
        /*0018*/ 	.byte	0x04, 0x12
        /*001a*/ 	.short	(.L_6 - .L_5)
	.align		4
.L_5:
        /*001c*/ 	.word	index@(_Z9gpukernelv)
        /*0020*/ 	.word	0x00000010
.L_6:


//--------------------- .nv.compat                --------------------------
	.section	.nv.compat,"",@"SHT_CUDA_COMPAT_INFO"
	.align	4
        /*0000*/ 	.byte	0x02, 0x09, 0x00, 0x00, 0x02, 0x02, 0x01, 0x00, 0x02, 0x05, 0x05, 0x00, 0x03, 0x07, 0x01, 0x01
        /*0010*/ 	.byte	0x02, 0x03, 0x00, 0x00, 0x02, 0x06, 0x01, 0x00, 0x04, 0x0b, 0x08, 0x00, 0x09, 0x00, 0x00, 0x00
        /*0020*/ 	.byte	0x00, 0x00, 0x00, 0x00


//--------------------- .nv.info._Z9gpukernelv    --------------------------
	.section	.nv.info._Z9gpukernelv,"",@"SHT_CUDA_INFO"
	.sectionflags	@""
	.align	4


	//----- nvinfo : EIATTR_CUDA_API_VERSION
	.align		4
        /*0000*/ 	.byte	0x04, 0x37
        /*0002*/ 	.short	(.L_8 - .L_7)
.L_7:
        /*0004*/ 	.word	0x00000082


	//----- nvinfo : EIATTR_SPARSE_MMA_MASK
	.align		4
.L_8:
        /*0008*/ 	.byte	0x03, 0x50
        /*000a*/ 	.short	0x0000


	//----- nvinfo : EIATTR_MAXREG_COUNT
	.align		4
        /*000c*/ 	.byte	0x03, 0x1b
        /*000e*/ 	.short	0x00ff


	//----- nvinfo : EIATTR_EXTERNS
	.align		4
        /*0010*/ 	.byte	0x04, 0x0f
        /*0012*/ 	.short	(.L_10 - .L_9)


	//   ....[0]....
	.align		4
.L_9:
        /*0014*/ 	.word	index@(vprintf)


	//----- nvinfo : EIATTR_MERCURY_ISA_VERSION
	.align		4
.L_10:
        /*0018*/ 	.byte	0x03, 0x5f
        /*001a*/ 	.short	0x0101


	//----- nvinfo : EIATTR_VRC_CTA_INIT_COUNT
	.align		4
        /*001c*/ 	.byte	0x02, 0x4a
	.zero		1
	.zero		1


	//----- nvinfo : EIATTR_SYSCALL_OFFSETS
	.align		4
        /*0020*/ 	.byte	0x04, 0x46
        /*0022*/ 	.short	(.L_12 - .L_11)


	//   ....[0]....
.L_11:
        /*0024*/ 	.word	0x00000110


	//----- nvinfo : EIATTR_EXIT_INSTR_OFFSETS
	.align		4
.L_12:
        /*0028*/ 	.byte	0x04, 0x1c
        /*002a*/ 	.short	(.L_14 - .L_13)


	//   ....[0]....
.L_13:
        /*002c*/ 	.word	0x00000120


	//----- nvinfo : EIATTR_SW_WAR
	.align		4
.L_14:
        /*0030*/ 	.byte	0x04, 0x36
        /*0032*/ 	.short	(.L_16 - .L_15)
.L_15:
        /*0034*/ 	.word	0x00000008
.L_16:


//--------------------- .nv.callgraph             --------------------------
	.section	.nv.callgraph,"",@"SHT_CUDA_CALLGRAPH"
	.align	4
	.sectionentsize	8
	.align		4
        /*0000*/ 	.word	0x00000000
	.align		4
        /*0004*/ 	.word	0xffffffff
	.align		4
        /*0008*/ 	.word	index@(_Z9gpukernelv)
	.align		4
        /*000c*/ 	.word	index@(vprintf)
	.align		4
        /*0010*/ 	.word	0x00000000
	.align		4
        /*0014*/ 	.word	0xfffffffe
	.align		4
        /*0018*/ 	.word	0x00000000
	.align		4
        /*001c*/ 	.word	0xfffffffd
	.align		4
        /*0020*/ 	.word	0x00000000
	.align		4
        /*0024*/ 	.word	0xfffffffc


//--------------------- .nv.constant4             --------------------------
	.section	.nv.constant4,"a",@progbits
	.align	8
	.align		8
.nv.constant4:
        /*0000*/ 	.dword	vprintf
	.align		8
        /*0008*/ 	.dword	$str


//--------------------- .text._Z9gpukernelv       --------------------------
	.section	.text._Z9gpukernelv,"ax",@progbits
	.align	128
        .global         _Z9gpukernelv
        .type           _Z9gpukernelv,@function
        .size           _Z9gpukernelv,(.L_x_2 - _Z9gpukernelv)
        .other          _Z9gpukernelv,@"STO_CUDA_ENTRY STV_DEFAULT"
_Z9gpukernelv:
.text._Z9gpukernelv:
[----:B------:R-:W0:Y:S01]  /*0000*/  LDC R1, c[0x0][0x37c] ;  /* 0x0000df00ff017b82 */ /* 0x000e220000000800 */
[----:B------:R-:W1:Y:S01]  /*0010*/  S2R R8, SR_CTAID.X ;  /* 0x0000000000087919 */ /* 0x000e620000002500 */
[----:B------:R-:W2:Y:S06]  /*0020*/  LDCU UR5, c[0x0][0x2fc] ;  /* 0x00005f80ff0577ac */ /* 0x000eac0008000800 */
[----:B------:R-:W1:Y:S01]  /*0030*/  LDC R10, c[0x0][0x360] ;  /* 0x0000d800ff0a7b82 */ /* 0x000e620000000800 */
[----:B0-----:R-:W-:Y:S01]  /*0040*/  VIADD R1, R1, 0xfffffff0 ;  /* 0xfffffff001017836 */ /* 0x001fe20000000000 */
[----:B------:R-:W1:Y:S01]  /*0050*/  S2R R9, SR_TID.X ;  /* 0x0000000000097919 */ /* 0x000e620000002100 */
[----:B------:R-:W-:Y:S01]  /*0060*/  MOV R0, 0x0 ;  /* 0x0000000000007802 */ /* 0x000fe20000000f00 */
[----:B------:R-:W0:Y:S04]  /*0070*/  LDCU UR4, c[0x0][0x2f8] ;  /* 0x00005f00ff0477ac */ /* 0x000e280008000800 */
[----:B------:R-:W1:Y:S01]  /*0080*/  LDC R11, c[0x0][0x370] ;  /* 0x0000dc00ff0b7b82 */ /* 0x000e620000000800 */
[----:B------:R-:W3:Y:S07]  /*0090*/  LDCU.64 UR6, c[0x4][0x8] ;  /* 0x01000100ff0677ac */ /* 0x000eee0008000a00 */
[----:B------:R4:W5:Y:S01]  /*00a0*/  LDC.64 R2, c[0x4][R0] ;  /* 0x0100000000027b82 */ /* 0x0009620000000a00 */
[----:B0-----:R-:W-:Y:S01]  /*00b0*/  IADD3 R6, P0, PT, R1, UR4, RZ ;  /* 0x0000000401067c10 */ /* 0x001fe2000ff1e0ff */
[----:B---3--:R-:W-:Y:S01]  /*00c0*/  IMAD.U32 R4, RZ, RZ, UR6 ;  /* 0x00000006ff047e24 */ /* 0x008fe2000f8e00ff */
[----:B------:R-:W-:-:S03]  /*00d0*/  MOV R5, UR7 ;  /* 0x0000000700057c02 */ /* 0x000fc60008000f00 */
[----:B--2---:R-:W-:Y:S01]  /*00e0*/  IMAD.X R7, RZ, RZ, UR5, P0 ;  /* 0x00000005ff077e24 */ /* 0x004fe200080e06ff */
[----:B-1----:R4:W-:Y:S07]  /*00f0*/  STL.128 [R1], R8 ;  /* 0x0000000801007387 */ /* 0x0029ee0000100c00 */
[----:B------:R-:W-:-:S07]  /*0100*/  LEPC R20, `(.L_x_0) ;  /* 0x000000001014794e */ /* 0x000fce0000000000 */
[----:B----45:R-:W-:Y:S05]  /*0110*/  CALL.ABS.NOINC R2 ;  /* 0x0000000002007343 */ /* 0x030fea0003c00000 */
.L_x_0:
[----:B------:R-:W-:Y:S05]  /*0120*/  EXIT ;  /* 0x000000000000794d */ /* 0x000fea0003800000 */
.L_x_1:
[----:B------:R-:W-:-:S00]  /*0130*/  BRA `(.L_x_1) ;  /* 0xfffffffc00fc7947 */ /* 0x000fc0000383ffff */
[----:B------:R-:W-:-:S00]  /*0140*/  NOP ;  /* 0x0000000000007918 */ /* 0x000fc00000000000 */
        /* <DEDUP_REMOVED lines=11> */
.L_x_2:


//--------------------- .nv.global.init           --------------------------
	.section	.nv.global.init,"aw",@progbits
.nv.global.init:
	.type		$str,@object
	.size		$str,(.L_0 - $str)
$str:
        /*0000*/ 	.byte	0x25, 0x64, 0x20, 0x25, 0x64, 0x20, 0x25, 0x64, 0x20, 0x25, 0x64, 0x0a, 0x00
.L_0:


//--------------------- .nv.shared.reserved.0     --------------------------
	.section	.nv.shared.reserved.0,"aw",@nobits
	.weak		__nv_reservedSMEM_offset_0_alias
	.size		__nv_reservedSMEM_offset_0_alias, 0, 64
	.other		__nv_reservedSMEM_offset_0_alias,@"STO_CUDA_RESERVED_SHARED STV_DEFAULT"
__nv_reservedSMEM_offset_0_alias:
	.zero		0
	.zero		64


//--------------------- .nv.constant0._Z9gpukernelv --------------------------
	.section	.nv.constant0._Z9gpukernelv,"a",@progbits
	.sectionflags	@""
	.align	4
.nv.constant0._Z9gpukernelv:
	.zero		896


//--------------------- SYMBOLS --------------------------

	.type		.nv.reservedSmem.offset0,@object
	.size		.nv.reservedSmem.offset0,0x4
	.type		vprintf,@function
